//
// Generated by NVIDIA NVVM Compiler
//
// Compiler Build ID: CL-36424714
// Cuda compilation tools, release 13.0, V13.0.88
// Based on NVVM 20.0.0
//

.version 9.0
.target sm_100
.address_size 64

	// .globl	_Z13convolution2DPfS_S_iii

.visible .entry _Z13convolution2DPfS_S_iii(
	.param .u64 .ptr .align 1 _Z13convolution2DPfS_S_iii_param_0,
	.param .u64 .ptr .align 1 _Z13convolution2DPfS_S_iii_param_1,
	.param .u64 .ptr .align 1 _Z13convolution2DPfS_S_iii_param_2,
	.param .u32 _Z13convolution2DPfS_S_iii_param_3,
	.param .u32 _Z13convolution2DPfS_S_iii_param_4,
	.param .u32 _Z13convolution2DPfS_S_iii_param_5
)
{
	.reg .pred 	%p<94>;
	.reg .b32 	%r<90>;
	.reg .b32 	%f<99>;
	.reg .b64 	%rd<25>;

	ld.param.u64 	%rd10, [_Z13convolution2DPfS_S_iii_param_0];
	ld.param.u64 	%rd11, [_Z13convolution2DPfS_S_iii_param_1];
	ld.param.u64 	%rd9, [_Z13convolution2DPfS_S_iii_param_2];
	ld.param.u32 	%r37, [_Z13convolution2DPfS_S_iii_param_3];
	ld.param.u32 	%r38, [_Z13convolution2DPfS_S_iii_param_4];
	ld.param.u32 	%r39, [_Z13convolution2DPfS_S_iii_param_5];
	cvta.to.global.u64 	%rd1, %rd11;
	cvta.to.global.u64 	%rd2, %rd10;
	mov.u32 	%r40, %ctaid.x;
	mov.u32 	%r41, %ntid.x;
	mul.lo.s32 	%r1, %r40, %r41;
	mov.u32 	%r2, %tid.x;
	add.s32 	%r3, %r1, %r2;
	mov.u32 	%r42, %ctaid.y;
	mov.u32 	%r43, %ntid.y;
	mov.u32 	%r44, %tid.y;
	mad.lo.s32 	%r4, %r42, %r43, %r44;
	setp.ge.s32 	%p2, %r4, %r38;
	setp.ge.s32 	%p3, %r3, %r37;
	or.pred  	%p4, %p3, %p2;
	@%p4 bra 	$L__BB0_46;
	shr.u32 	%r45, %r39, 31;
	add.s32 	%r46, %r39, %r45;
	shr.s32 	%r6, %r46, 1;
	neg.s32 	%r5, %r6;
	setp.lt.s32 	%p5, %r6, %r5;
	mov.f32 	%f97, 0f00000000;
	@%p5 bra 	$L__BB0_45;
	sub.s32 	%r47, %r6, %r5;
	add.s32 	%r48, %r47, 1;
	and.b32  	%r7, %r48, 7;
	add.s32 	%r49, %r2, %r5;
	add.s32 	%r8, %r49, %r1;
	mov.f32 	%f97, 0f00000000;
	mov.u32 	%r81, %r5;
$L__BB0_3:
	mov.u32 	%r9, %r81;
	setp.lt.u32 	%p6, %r47, 7;
	add.s32 	%r51, %r9, %r4;
	setp.gt.s32 	%p7, %r51, -1;
	setp.lt.s32 	%p8, %r51, %r38;
	and.pred  	%p1, %p7, %p8;
	mul.lo.s32 	%r10, %r51, %r37;
	add.s32 	%r52, %r9, %r6;
	mul.lo.s32 	%r11, %r52, %r39;
	add.s32 	%r12, %r11, %r6;
	mov.u32 	%r88, %r5;
	@%p6 bra 	$L__BB0_23;
	add.s32 	%r54, %r47, 1;
	and.b32  	%r55, %r54, -8;
	neg.s32 	%r82, %r55;
	add.s32 	%r86, %r5, 3;
	add.s32 	%r84, %r8, %r10;
	add.s32 	%r56, %r5, %r6;
	add.s32 	%r83, %r56, %r11;
	mov.u32 	%r85, %r8;
$L__BB0_5:
	.pragma "nounroll";
	setp.gt.s32 	%p9, %r85, -1;
	setp.lt.s32 	%p10, %r85, %r37;
	and.pred  	%p11, %p9, %p10;
	and.pred  	%p12, %p1, %p11;
	mul.wide.s32 	%rd12, %r84, 4;
	add.s64 	%rd3, %rd2, %rd12;
	mul.wide.s32 	%rd13, %r83, 4;
	add.s64 	%rd4, %rd1, %rd13;
	not.pred 	%p13, %p12;
	@%p13 bra 	$L__BB0_7;
	ld.global.f32 	%f43, [%rd3];
	ld.global.f32 	%f44, [%rd4];
	fma.rn.f32 	%f97, %f43, %f44, %f97;
$L__BB0_7:
	add.s32 	%r57, %r85, 1;
	setp.gt.s32 	%p14, %r57, -1;
	setp.lt.s32 	%p15, %r57, %r37;
	and.pred  	%p16, %p14, %p15;
	and.pred  	%p17, %p1, %p16;
	not.pred 	%p18, %p17;
	@%p18 bra 	$L__BB0_9;
	ld.global.f32 	%f45, [%rd3+4];
	ld.global.f32 	%f46, [%rd4+4];
	fma.rn.f32 	%f97, %f45, %f46, %f97;
$L__BB0_9:
	add.s32 	%r58, %r85, 2;
	setp.gt.s32 	%p19, %r58, -1;
	setp.lt.s32 	%p20, %r58, %r37;
	and.pred  	%p21, %p19, %p20;
	and.pred  	%p22, %p1, %p21;
	not.pred 	%p23, %p22;
	@%p23 bra 	$L__BB0_11;
	ld.global.f32 	%f47, [%rd3+8];
	ld.global.f32 	%f48, [%rd4+8];
	fma.rn.f32 	%f97, %f47, %f48, %f97;
$L__BB0_11:
	add.s32 	%r59, %r85, 3;
	setp.gt.s32 	%p24, %r59, -1;
	setp.lt.s32 	%p25, %r59, %r37;
	and.pred  	%p26, %p24, %p25;
	and.pred  	%p27, %p1, %p26;
	not.pred 	%p28, %p27;
	@%p28 bra 	$L__BB0_13;
	ld.global.f32 	%f49, [%rd3+12];
	ld.global.f32 	%f50, [%rd4+12];
	fma.rn.f32 	%f97, %f49, %f50, %f97;
$L__BB0_13:
	add.s32 	%r60, %r85, 4;
	setp.gt.s32 	%p29, %r60, -1;
	setp.lt.s32 	%p30, %r60, %r37;
	and.pred  	%p31, %p29, %p30;
	and.pred  	%p32, %p1, %p31;
	not.pred 	%p33, %p32;
	@%p33 bra 	$L__BB0_15;
	ld.global.f32 	%f51, [%rd3+16];
	ld.global.f32 	%f52, [%rd4+16];
	fma.rn.f32 	%f97, %f51, %f52, %f97;
$L__BB0_15:
	add.s32 	%r61, %r85, 5;
	setp.gt.s32 	%p34, %r61, -1;
	setp.lt.s32 	%p35, %r61, %r37;
	and.pred  	%p36, %p34, %p35;
	and.pred  	%p37, %p1, %p36;
	not.pred 	%p38, %p37;
	@%p38 bra 	$L__BB0_17;
	ld.global.f32 	%f53, [%rd3+20];
	ld.global.f32 	%f54, [%rd4+20];
	fma.rn.f32 	%f97, %f53, %f54, %f97;
$L__BB0_17:
	add.s32 	%r62, %r85, 6;
	setp.gt.s32 	%p39, %r62, -1;
	setp.lt.s32 	%p40, %r62, %r37;
	and.pred  	%p41, %p39, %p40;
	and.pred  	%p42, %p1, %p41;
	not.pred 	%p43, %p42;
	@%p43 bra 	$L__BB0_19;
	ld.global.f32 	%f55, [%rd3+24];
	ld.global.f32 	%f56, [%rd4+24];
	fma.rn.f32 	%f97, %f55, %f56, %f97;
$L__BB0_19:
	add.s32 	%r63, %r85, 7;
	setp.gt.s32 	%p44, %r63, -1;
	setp.lt.s32 	%p45, %r63, %r37;
	and.pred  	%p46, %p44, %p45;
	and.pred  	%p47, %p1, %p46;
	not.pred 	%p48, %p47;
	@%p48 bra 	$L__BB0_21;
	ld.global.f32 	%f57, [%rd3+28];
	ld.global.f32 	%f58, [%rd4+28];
	fma.rn.f32 	%f97, %f57, %f58, %f97;
$L__BB0_21:
	add.s32 	%r86, %r86, 8;
	add.s32 	%r85, %r85, 8;
	add.s32 	%r84, %r84, 8;
	add.s32 	%r83, %r83, 8;
	add.s32 	%r82, %r82, 8;
	setp.ne.s32 	%p49, %r82, 0;
	@%p49 bra 	$L__BB0_5;
	add.s32 	%r88, %r86, -3;
$L__BB0_23:
	setp.eq.s32 	%p50, %r7, 0;
	@%p50 bra 	$L__BB0_44;
	add.s32 	%r64, %r7, -1;
	setp.lt.u32 	%p51, %r64, 3;
	@%p51 bra 	$L__BB0_34;
	add.s32 	%r29, %r88, %r3;
	setp.gt.s32 	%p52, %r29, -1;
	setp.lt.s32 	%p53, %r29, %r37;
	and.pred  	%p54, %p52, %p53;
	and.pred  	%p56, %p1, %p54;
	add.s32 	%r65, %r29, %r10;
	mul.wide.s32 	%rd14, %r65, 4;
	add.s64 	%rd5, %rd2, %rd14;
	add.s32 	%r66, %r12, %r88;
	mul.wide.s32 	%rd15, %r66, 4;
	add.s64 	%rd6, %rd1, %rd15;
	not.pred 	%p57, %p56;
	@%p57 bra 	$L__BB0_27;
	ld.global.f32 	%f60, [%rd5];
	ld.global.f32 	%f61, [%rd6];
	fma.rn.f32 	%f97, %f60, %f61, %f97;
$L__BB0_27:
	add.s32 	%r67, %r29, 1;
	setp.gt.s32 	%p58, %r67, -1;
	setp.lt.s32 	%p59, %r67, %r37;
	and.pred  	%p60, %p58, %p59;
	and.pred  	%p61, %p1, %p60;
	not.pred 	%p62, %p61;
	@%p62 bra 	$L__BB0_29;
	ld.global.f32 	%f62, [%rd5+4];
	ld.global.f32 	%f63, [%rd6+4];
	fma.rn.f32 	%f97, %f62, %f63, %f97;
$L__BB0_29:
	add.s32 	%r68, %r29, 2;
	setp.gt.s32 	%p63, %r68, -1;
	setp.lt.s32 	%p64, %r68, %r37;
	and.pred  	%p65, %p63, %p64;
	and.pred  	%p66, %p1, %p65;
	not.pred 	%p67, %p66;
	@%p67 bra 	$L__BB0_31;
	ld.global.f32 	%f64, [%rd5+8];
	ld.global.f32 	%f65, [%rd6+8];
	fma.rn.f32 	%f97, %f64, %f65, %f97;
$L__BB0_31:
	add.s32 	%r69, %r29, 3;
	setp.gt.s32 	%p68, %r69, -1;
	setp.lt.s32 	%p69, %r69, %r37;
	and.pred  	%p70, %p68, %p69;
	and.pred  	%p71, %p1, %p70;
	not.pred 	%p72, %p71;
	@%p72 bra 	$L__BB0_33;
	ld.global.f32 	%f66, [%rd5+12];
	ld.global.f32 	%f67, [%rd6+12];
	fma.rn.f32 	%f97, %f66, %f67, %f97;
$L__BB0_33:
	add.s32 	%r88, %r88, 4;
$L__BB0_34:
	add.s32 	%r72, %r47, 1;
	and.b32  	%r70, %r72, 3;
	setp.eq.s32 	%p73, %r70, 0;
	@%p73 bra 	$L__BB0_44;
	setp.eq.s32 	%p74, %r70, 1;
	@%p74 bra 	$L__BB0_41;
	add.s32 	%r32, %r88, %r3;
	setp.gt.s32 	%p75, %r32, -1;
	setp.lt.s32 	%p76, %r32, %r37;
	and.pred  	%p77, %p75, %p76;
	and.pred  	%p79, %p1, %p77;
	add.s32 	%r73, %r32, %r10;
	mul.wide.s32 	%rd16, %r73, 4;
	add.s64 	%rd7, %rd2, %rd16;
	add.s32 	%r74, %r12, %r88;
	mul.wide.s32 	%rd17, %r74, 4;
	add.s64 	%rd8, %rd1, %rd17;
	not.pred 	%p80, %p79;
	@%p80 bra 	$L__BB0_38;
	ld.global.f32 	%f69, [%rd7];
	ld.global.f32 	%f70, [%rd8];
	fma.rn.f32 	%f97, %f69, %f70, %f97;
$L__BB0_38:
	add.s32 	%r75, %r32, 1;
	setp.gt.s32 	%p81, %r75, -1;
	setp.lt.s32 	%p82, %r75, %r37;
	and.pred  	%p83, %p81, %p82;
	and.pred  	%p84, %p1, %p83;
	not.pred 	%p85, %p84;
	@%p85 bra 	$L__BB0_40;
	ld.global.f32 	%f71, [%rd7+4];
	ld.global.f32 	%f72, [%rd8+4];
	fma.rn.f32 	%f97, %f71, %f72, %f97;
$L__BB0_40:
	add.s32 	%r88, %r88, 2;
$L__BB0_41:
	and.b32  	%r77, %r47, 1;
	setp.eq.b32 	%p86, %r77, 1;
	@%p86 bra 	$L__BB0_44;
	add.s32 	%r35, %r88, %r3;
	setp.gt.s32 	%p87, %r35, -1;
	setp.lt.s32 	%p88, %r35, %r37;
	and.pred  	%p89, %p87, %p88;
	and.pred  	%p91, %p1, %p89;
	not.pred 	%p92, %p91;
	@%p92 bra 	$L__BB0_44;
	add.s32 	%r78, %r35, %r10;
	mul.wide.s32 	%rd18, %r78, 4;
	add.s64 	%rd19, %rd2, %rd18;
	ld.global.f32 	%f73, [%rd19];
	add.s32 	%r79, %r12, %r88;
	mul.wide.s32 	%rd20, %r79, 4;
	add.s64 	%rd21, %rd1, %rd20;
	ld.global.f32 	%f74, [%rd21];
	fma.rn.f32 	%f97, %f73, %f74, %f97;
$L__BB0_44:
	add.s32 	%r81, %r9, 1;
	setp.ne.s32 	%p93, %r9, %r6;
	@%p93 bra 	$L__BB0_3;
$L__BB0_45:
	mad.lo.s32 	%r80, %r37, %r4, %r3;
	cvta.to.global.u64 	%rd22, %rd9;
	mul.wide.s32 	%rd23, %r80, 4;
	add.s64 	%rd24, %rd22, %rd23;
	st.global.f32 	[%rd24], %f97;
$L__BB0_46:
	ret;

}


// ===== COMPILED SASS (sm_100) =====

	.target	sm_100

	.elftype	@"ET_EXEC"


//--------------------- .note.nv.tkinfo           --------------------------
	.section	.note.nv.tkinfo,"",@"SHT_NOTE"
	.sectionflags	@"SHF_NOTE_NV_TKINFO"
	.tkinfo
        /*0018*/ 	.word	0x00000002
        /*0030*/ 	.string	""
        /*0030*/ 	.string	"ptxas"
        /*0030*/ 	.string	"Cuda compilation tools, release 13.0, V13.0.88"
        /*0030*/ 	.string	"Build cuda_13.0.r13.0/compiler.36424714_0"
        /*0030*/ 	.string	"-arch sm_100 -m 64 "



//--------------------- .note.nv.cuinfo           --------------------------
	.section	.note.nv.cuinfo,"",@"SHT_NOTE"
	.sectionflags	@"SHF_NOTE_NV_CUINFO"
        /*0018*/ 	.short	0x0002
        /*001a*/ 	.short	0x0064
        /*001c*/ 	.short	0x0082
	.zero		2


//--------------------- .nv.info                  --------------------------
	.section	.nv.info,"",@"SHT_CUDA_INFO"
	.align	4


	//----- nvinfo : EIATTR_REGCOUNT
	.align		4
        /*0000*/ 	.byte	0x04, 0x2f
        /*0002*/ 	.short	(.L_1 - .L_0)
	.align		4
.L_0:
        /*0004*/ 	.word	index@(_Z13convolution2DPfS_S_iii)
        /*0008*/ 	.word	0x00000020


	//----- nvinfo : EIATTR_FRAME_SIZE
	.align		4
.L_1:
        /*000c*/ 	.byte	0x04, 0x11
        /*000e*/ 	.short	(.L_3 - .L_2)
	.align		4
.L_2:
        /*0010*/ 	.word	index@(_Z13convolution2DPfS_S_iii)
        /*0014*/ 	.word	0x00000000


	//----- nvinfo : EIATTR_MIN_STACK_SIZE
	.align		4
.L_3:
        /*0018*/ 	.byte	0x04, 0x12
        /*001a*/ 	.short	(.L_5 - .L_4)
	.align		4
.L_4:
        /*001c*/ 	.word	index@(_Z13convolution2DPfS_S_iii)
        /*0020*/ 	.word	0x00000000
.L_5:


//--------------------- .nv.compat                --------------------------
	.section	.nv.compat,"",@"SHT_CUDA_COMPAT_INFO"
	.align	4
        /*0000*/ 	.byte	0x02, 0x09, 0x00, 0x00, 0x02, 0x02, 0x01, 0x00, 0x02, 0x05, 0x05, 0x00, 0x03, 0x07, 0x01, 0x01
        /*0010*/ 	.byte	0x02, 0x03, 0x00, 0x00, 0x02, 0x06, 0x01, 0x00, 0x04, 0x0b, 0x08, 0x00, 0x09, 0x00, 0x00, 0x00
        /*0020*/ 	.byte	0x00, 0x00, 0x00, 0x00


//--------------------- .nv.info._Z13convolution2DPfS_S_iii --------------------------
	.section	.nv.info._Z13convolution2DPfS_S_iii,"",@"SHT_CUDA_INFO"
	.sectionflags	@""
	.align	4


	//----- nvinfo : EIATTR_CUDA_API_VERSION
	.align		4
        /*0000*/ 	.byte	0x04, 0x37
        /*0002*/ 	.short	(.L_7 - .L_6)
.L_6:
        /*0004*/ 	.word	0x00000082


	//----- nvinfo : EIATTR_KPARAM_INFO
	.align		4
.L_7:
        /*0008*/ 	.byte	0x04, 0x17
        /*000a*/ 	.short	(.L_9 - .L_8)
.L_8:
        /*000c*/ 	.word	0x00000000
        /*0010*/ 	.short	0x0005
        /*0012*/ 	.short	0x0020
        /*0014*/ 	.byte	0x00, 0xf0, 0x11, 0x00


	//----- nvinfo : EIATTR_KPARAM_INFO
	.align		4
.L_9:
        /*0018*/ 	.byte	0x04, 0x17
        /*001a*/ 	.short	(.L_11 - .L_10)
.L_10:
        /*001c*/ 	.word	0x00000000
        /*0020*/ 	.short	0x0004
        /*0022*/ 	.short	0x001c
        /*0024*/ 	.byte	0x00, 0xf0, 0x11, 0x00


	//----- nvinfo : EIATTR_KPARAM_INFO
	.align		4
.L_11:
        /*0028*/ 	.byte	0x04, 0x17
        /*002a*/ 	.short	(.L_13 - .L_12)
.L_12:
        /*002c*/ 	.word	0x00000000
        /*0030*/ 	.short	0x0003
        /*0032*/ 	.short	0x0018
        /*0034*/ 	.byte	0x00, 0xf0, 0x11, 0x00


	//----- nvinfo : EIATTR_KPARAM_INFO
	.align		4
.L_13:
        /*0038*/ 	.byte	0x04, 0x17
        /*003a*/ 	.short	(.L_15 - .L_14)
.L_14:
        /*003c*/ 	.word	0x00000000
        /*0040*/ 	.short	0x0002
        /*0042*/ 	.short	0x0010
        /*0044*/ 	.byte	0x00, 0xf5, 0x21, 0x00


	//----- nvinfo : EIATTR_KPARAM_INFO
	.align		4
.L_15:
        /*0048*/ 	.byte	0x04, 0x17
        /*004a*/ 	.short	(.L_17 - .L_16)
.L_16:
        /*004c*/ 	.word	0x00000000
        /*0050*/ 	.short	0x0001
        /*0052*/ 	.short	0x0008
        /*0054*/ 	.byte	0x00, 0xf5, 0x21, 0x00


	//----- nvinfo : EIATTR_KPARAM_INFO
	.align		4
.L_17:
        /*0058*/ 	.byte	0x04, 0x17
        /*005a*/ 	.short	(.L_19 - .L_18)
.L_18:
        /*005c*/ 	.word	0x00000000
        /*0060*/ 	.short	0x0000
        /*0062*/ 	.short	0x0000
        /*0064*/ 	.byte	0x00, 0xf5, 0x21, 0x00


	//----- nvinfo : EIATTR_SPARSE_MMA_MASK
	.align		4
.L_19:
        /*0068*/ 	.byte	0x03, 0x50
        /*006a*/ 	.short	0x0000


	//----- nvinfo : EIATTR_MAXREG_COUNT
	.align		4
        /*006c*/ 	.byte	0x03, 0x1b
        /*006e*/ 	.short	0x00ff


	//----- nvinfo : EIATTR_MERCURY_ISA_VERSION
	.align		4
        /*0070*/ 	.byte	0x03, 0x5f
        /*0072*/ 	.short	0x0101


	//----- nvinfo : EIATTR_VRC_CTA_INIT_COUNT
	.align		4
        /*0074*/ 	.byte	0x02, 0x4a
	.zero		1
	.zero		1


	//----- nvinfo : EIATTR_EXIT_INSTR_OFFSETS
	.align		4
        /*0078*/ 	.byte	0x04, 0x1c
        /*007a*/ 	.short	(.L_21 - .L_20)


	//   ....[0]....
.L_20:
        /*007c*/ 	.word	0x000000d0


	//   ....[1]....
        /*0080*/ 	.word	0x00000d30


	//----- nvinfo : EIATTR_CRS_STACK_SIZE
	.align		4
.L_21:
        /*0084*/ 	.byte	0x04, 0x1e
        /*0086*/ 	.short	(.L_23 - .L_22)
.L_22:
        /*0088*/ 	.word	0x00000000


	//----- nvinfo : EIATTR_CBANK_PARAM_SIZE
	.align		4
.L_23:
        /*008c*/ 	.byte	0x03, 0x19
        /*008e*/ 	.short	0x0024


	//----- nvinfo : EIATTR_PARAM_CBANK
	.align		4
        /*0090*/ 	.byte	0x04, 0x0a
        /*0092*/ 	.short	(.L_25 - .L_24)
	.align		4
.L_24:
        /*0094*/ 	.word	index@(.nv.constant0._Z13convolution2DPfS_S_iii)
        /*0098*/ 	.short	0x0380
        /*009a*/ 	.short	0x0024


	//----- nvinfo : EIATTR_SW_WAR
	.align		4
.L_25:
        /*009c*/ 	.byte	0x04, 0x36
        /*009e*/ 	.short	(.L_27 - .L_26)
.L_26:
        /*00a0*/ 	.word	0x00000008
.L_27:


//--------------------- .nv.callgraph             --------------------------
	.section	.nv.callgraph,"",@"SHT_CUDA_CALLGRAPH"
	.align	4
	.sectionentsize	8
	.align		4
        /*0000*/ 	.word	0x00000000
	.align		4
        /*0004*/ 	.word	0xffffffff
	.align		4
        /*0008*/ 	.word	0x00000000
	.align		4
        /*000c*/ 	.word	0xfffffffe
	.align		4
        /*0010*/ 	.word	0x00000000
	.align		4
        /*0014*/ 	.word	0xfffffffd
	.align		4
        /*0018*/ 	.word	0x00000000
	.align		4
        /*001c*/ 	.word	0xfffffffc


//--------------------- .text._Z13convolution2DPfS_S_iii --------------------------
	.section	.text._Z13convolution2DPfS_S_iii,"ax",@progbits
	.align	128
        .global         _Z13convolution2DPfS_S_iii
        .type           _Z13convolution2DPfS_S_iii,@function
        .size           _Z13convolution2DPfS_S_iii,(.L_x_9 - _Z13convolution2DPfS_S_iii)
        .other          _Z13convolution2DPfS_S_iii,@"STO_CUDA_ENTRY STV_DEFAULT"
_Z13convolution2DPfS_S_iii:
.text._Z13convolution2DPfS_S_iii:
[----:B------:R-:W-:Y:S01]  /*0000*/  LDC R1, c[0x0][0x37c] ;  /* 0x0000df00ff017b82 */ /* 0x000fe20000000800 */
[----:B------:R-:W0:Y:S07]  /*0010*/  S2R R3, SR_TID.Y ;  /* 0x0000000000037919 */ /* 0x000e2e0000002200 */
[----:B------:R-:W1:Y:S01]  /*0020*/  S2UR UR4, SR_CTAID.X ;  /* 0x00000000000479c3 */ /* 0x000e620000002500 */
[----:B------:R-:W1:Y:S01]  /*0030*/  LDCU UR5, c[0x0][0x360] ;  /* 0x00006c00ff0577ac */ /* 0x000e620008000800 */
[----:B------:R-:W2:Y:S01]  /*0040*/  S2R R7, SR_TID.X ;  /* 0x0000000000077919 */ /* 0x000ea20000002100 */
[----:B------:R-:W3:Y:S05]  /*0050*/  LDCU.64 UR8, c[0x0][0x398] ;  /* 0x00007300ff0877ac */ /* 0x000eea0008000a00 */
[----:B------:R-:W0:Y:S08]  /*0060*/  S2UR UR6, SR_CTAID.Y ;  /* 0x00000000000679c3 */ /* 0x000e300000002600 */
[----:B------:R-:W0:Y:S01]  /*0070*/  LDC R0, c[0x0][0x364] ;  /* 0x0000d900ff007b82 */ /* 0x000e220000000800 */
[----:B-1----:R-:W-:Y:S01]  /*0080*/  UIMAD UR4, UR4, UR5, URZ ;  /* 0x00000005040472a4 */ /* 0x002fe2000f8e02ff */
[----:B0-----:R-:W-:-:S05]  /*0090*/  IMAD R0, R0, UR6, R3 ;  /* 0x0000000600007c24 */ /* 0x001fca000f8e0203 */
[----:B--2---:R-:W-:Y:S01]  /*00a0*/  VIADD R3, R7, UR4 ;  /* 0x0000000407037c36 */ /* 0x004fe20008000000 */
[----:B---3--:R-:W-:-:S04]  /*00b0*/  ISETP.GE.AND P0, PT, R0, UR9, PT ;  /* 0x0000000900007c0c */ /* 0x008fc8000bf06270 */
[----:B------:R-:W-:-:S13]  /*00c0*/  ISETP.GE.OR P0, PT, R3, UR8, P0 ;  /* 0x0000000803007c0c */ /* 0x000fda0008706670 */
[----:B------:R-:W-:Y:S05]  /*00d0*/  @P0 EXIT ;  /* 0x000000000000094d */ /* 0x000fea0003800000 */
[----:B------:R-:W0:Y:S01]  /*00e0*/  LDC R2, c[0x0][0x3a0] ;  /* 0x0000e800ff027b82 */ /* 0x000e220000000800 */
[----:B------:R-:W1:Y:S01]  /*00f0*/  LDCU.64 UR6, c[0x0][0x358] ;  /* 0x00006b00ff0677ac */ /* 0x000e620008000a00 */
[----:B------:R-:W-:Y:S01]  /*0100*/  IMAD.MOV.U32 R4, RZ, RZ, RZ ;  /* 0x000000ffff047224 */ /* 0x000fe200078e00ff */
[----:B0-----:R-:W-:-:S04]  /*0110*/  LEA.HI R2, R2, R2, RZ, 0x1 ;  /* 0x0000000202027211 */ /* 0x001fc800078f08ff */
[----:B------:R-:W-:-:S05]  /*0120*/  SHF.R.S32.HI R2, RZ, 0x1, R2 ;  /* 0x00000001ff027819 */ /* 0x000fca0000011402 */
[----:B------:R-:W-:-:S05]  /*0130*/  IMAD.MOV R5, RZ, RZ, -R2 ;  /* 0x000000ffff057224 */ /* 0x000fca00078e0a02 */
[----:B------:R-:W-:-:S13]  /*0140*/  ISETP.GE.AND P0, PT, R2, R5, PT ;  /* 0x000000050200720c */ /* 0x000fda0003f06270 */
[----:B-1----:R-:W-:Y:S05]  /*0150*/  @!P0 BRA `(.L_x_0) ;  /* 0x0000000800e08947 */ /* 0x002fea0003800000 */
[--C-:B------:R-:W-:Y:S01]  /*0160*/  IMAD.IADD R11, R2, 0x1, R2.reuse ;  /* 0x00000001020b7824 */ /* 0x100fe200078e0202 */
[----:B------:R-:W-:Y:S01]  /*0170*/  IADD3 R6, PT, PT, R7, UR4, -R2 ;  /* 0x0000000407067c10 */ /* 0x000fe2000fffe802 */
[----:B------:R-:W-:Y:S02]  /*0180*/  IMAD.MOV.U32 R4, RZ, RZ, RZ ;  /* 0x000000ffff047224 */ /* 0x000fe400078e00ff */
[----:B------:R-:W-:Y:S02]  /*0190*/  VIADD R8, R11, 0x1 ;  /* 0x000000010b087836 */ /* 0x000fe40000000000 */
[----:B------:R-:W-:-:S03]  /*01a0*/  IMAD.MOV.U32 R7, RZ, RZ, R5 ;  /* 0x000000ffff077224 */ /* 0x000fc600078e0005 */
[----:B------:R-:W-:-:S07]  /*01b0*/  LOP3.LUT R8, R8, 0x7, RZ, 0xc0, !PT ;  /* 0x0000000708087812 */ /* 0x000fce00078ec0ff */
.L_x_7:
[----:B------:R-:W0:Y:S01]  /*01c0*/  LDCU UR5, c[0x0][0x39c] ;  /* 0x00007380ff0577ac */ /* 0x000e220008000800 */
[----:B------:R-:W-:Y:S01]  /*01d0*/  ISETP.GE.U32.AND P1, PT, R11, 0x7, PT ;  /* 0x000000070b00780c */ /* 0x000fe20003f26070 */
[----:B------:R-:W-:Y:S01]  /*01e0*/  IMAD.IADD R12, R2, 0x1, R7 ;  /* 0x00000001020c7824 */ /* 0x000fe200078e0207 */
[----:B------:R-:W-:Y:S01]  /*01f0*/  IADD3 R9, PT, PT, R0, R7, RZ ;  /* 0x0000000700097210 */ /* 0x000fe20007ffe0ff */
[----:B------:R-:W1:Y:S01]  /*0200*/  LDCU UR8, c[0x0][0x3a0] ;  /* 0x00007400ff0877ac */ /* 0x000e620008000800 */
[C---:B------:R-:W-:Y:S01]  /*0210*/  ISETP.NE.AND P4, PT, R7.reuse, R2, PT ;  /* 0x000000020700720c */ /* 0x040fe20003f85270 */
[----:B------:R-:W-:Y:S02]  /*0220*/  IMAD.MOV.U32 R16, RZ, RZ, R5 ;  /* 0x000000ffff107224 */ /* 0x000fe400078e0005 */
[----:B------:R-:W-:Y:S01]  /*0230*/  VIADD R7, R7, 0x1 ;  /* 0x0000000107077836 */ /* 0x000fe20000000000 */
[----:B0-----:R-:W-:Y:S01]  /*0240*/  ISETP.GE.AND P0, PT, R9, UR5, PT ;  /* 0x0000000509007c0c */ /* 0x001fe2000bf06270 */
[----:B-1----:R-:W-:-:S03]  /*0250*/  IMAD R10, R12, UR8, R2 ;  /* 0x000000080c0a7c24 */ /* 0x002fc6000f8e0202 */
[----:B------:R-:W-:Y:S01]  /*0260*/  ISETP.GT.AND P0, PT, R9, -0x1, !P0 ;  /* 0xffffffff0900780c */ /* 0x000fe20004704270 */
[----:B------:R-:W-:-:S12]  /*0270*/  @!P1 BRA `(.L_x_1) ;  /* 0x0000000400349947 */ /* 0x000fd80003800000 */
[----:B------:R-:W0:Y:S01]  /*0280*/  LDCU UR5, c[0x0][0x398] ;  /* 0x00007300ff0577ac */ /* 0x000e220008000800 */
[----:B------:R-:W-:Y:S01]  /*0290*/  VIADD R20, R11, 0x1 ;  /* 0x000000010b147836 */ /* 0x000fe20000000000 */
[C---:B------:R-:W-:Y:S01]  /*02a0*/  IADD3 R18, PT, PT, -R2.reuse, 0x3, RZ ;  /* 0x0000000302127810 */ /* 0x040fe20007ffe1ff */
[----:B------:R-:W-:Y:S01]  /*02b0*/  IMAD.IADD R19, R2, 0x1, -R2 ;  /* 0x0000000102137824 */ /* 0x000fe200078e0a02 */
[----:B------:R-:W-:Y:S01]  /*02c0*/  MOV R16, R6 ;  /* 0x0000000600107202 */ /* 0x000fe20000000f00 */
[----:B------:R-:W1:Y:S01]  /*02d0*/  LDCU UR9, c[0x0][0x398] ;  /* 0x00007300ff0977ac */ /* 0x000e620008000800 */
[----:B------:R-:W-:Y:S01]  /*02e0*/  LOP3.LUT R20, R20, 0xfffffff8, RZ, 0xc0, !PT ;  /* 0xfffffff814147812 */ /* 0x000fe200078ec0ff */
[----:B------:R-:W-:-:S04]  /*02f0*/  IMAD R19, R12, UR8, R19 ;  /* 0x000000080c137c24 */ /* 0x000fc8000f8e0213 */
[----:B------:R-:W-:Y:S02]  /*0300*/  IMAD.MOV R20, RZ, RZ, -R20 ;  /* 0x000000ffff147224 */ /* 0x000fe400078e0a14 */
[----:B0-----:R-:W-:-:S07]  /*0310*/  IMAD R17, R9, UR5, R6 ;  /* 0x0000000509117c24 */ /* 0x001fce000f8e0206 */
.L_x_2:
[----:B------:R-:W0:Y:S01]  /*0320*/  LDC.64 R14, c[0x0][0x380] ;  /* 0x0000e000ff0e7b82 */ /* 0x000e220000000a00 */
[----:B-1----:R-:W-:-:S04]  /*0330*/  ISETP.GE.AND P1, PT, R16, UR9, PT ;  /* 0x0000000910007c0c */ /* 0x002fc8000bf26270 */
[----:B------:R-:W-:-:S03]  /*0340*/  ISETP.GT.AND P1, PT, R16, -0x1, !P1 ;  /* 0xffffffff1000780c */ /* 0x000fc60004f24270 */
[----:B------:R-:W1:Y:S01]  /*0350*/  LDC.64 R12, c[0x0][0x388] ;  /* 0x0000e200ff0c7b82 */ /* 0x000e620000000a00 */
[----:B------:R-:W-:Y:S01]  /*0360*/  PLOP3.LUT P1, PT, P0, P1, PT, 0x80, 0x8 ;  /* 0x000000000008781c */ /* 0x000fe20000723070 */
[----:B------:R-:W-:Y:S02]  /*0370*/  VIADD R23, R16, 0x1 ;  /* 0x0000000110177836 */ /* 0x000fe40000000000 */
[----:B0-----:R-:W-:-:S10]  /*0380*/  IMAD.WIDE R14, R17, 0x4, R14 ;  /* 0x00000004110e7825 */ /* 0x001fd400078e020e */
[----:B------:R-:W2:Y:S01]  /*0390*/  @P1 LDG.E R21, desc[UR6][R14.64] ;  /* 0x000000060e151981 */ /* 0x000ea2000c1e1900 */
[----:B-1----:R-:W-:-:S05]  /*03a0*/  IMAD.WIDE R12, R19, 0x4, R12 ;  /* 0x00000004130c7825 */ /* 0x002fca00078e020c */
[----:B------:R-:W2:Y:S01]  /*03b0*/  @P1 LDG.E R22, desc[UR6][R12.64] ;  /* 0x000000060c161981 */ /* 0x000ea2000c1e1900 */
[----:B------:R-:W-:-:S04]  /*03c0*/  ISETP.GE.AND P2, PT, R23, UR9, PT ;  /* 0x0000000917007c0c */ /* 0x000fc8000bf46270 */
[----:B------:R-:W-:-:S04]  /*03d0*/  ISETP.GT.AND P2, PT, R23, -0x1, !P2 ;  /* 0xffffffff1700780c */ /* 0x000fc80005744270 */
[----:B------:R-:W-:-:S13]  /*03e0*/  PLOP3.LUT P2, PT, P0, P2, PT, 0x80, 0x8 ;  /* 0x000000000008781c */ /* 0x000fda0000745070 */
[----:B------:R-:W3:Y:S04]  /*03f0*/  @P2 LDG.E R25, desc[UR6][R14.64+0x4] ;  /* 0x000004060e192981 */ /* 0x000ee8000c1e1900 */
[----:B------:R-:W3:Y:S01]  /*0400*/  @P2 LDG.E R24, desc[UR6][R12.64+0x4] ;  /* 0x000004060c182981 */ /* 0x000ee2000c1e1900 */
[----:B------:R-:W-:-:S05]  /*0410*/  VIADD R23, R16, 0x2 ;  /* 0x0000000210177836 */ /* 0x000fca0000000000 */
[----:B------:R-:W-:-:S04]  /*0420*/  ISETP.GE.AND P5, PT, R23, UR9, PT ;  /* 0x0000000917007c0c */ /* 0x000fc8000bfa6270 */
[----:B------:R-:W-:-:S04]  /*0430*/  ISETP.GT.AND P5, PT, R23, -0x1, !P5 ;  /* 0xffffffff1700780c */ /* 0x000fc80006fa4270 */
[----:B------:R-:W-:Y:S01]  /*0440*/  PLOP3.LUT P5, PT, P0, P5, PT, 0x80, 0x8 ;  /* 0x000000000008781c */ /* 0x000fe200007ab070 */
[----:B------:R-:W-:-:S12]  /*0450*/  VIADD R26, R16, 0x3 ;  /* 0x00000003101a7836 */ /* 0x000fd80000000000 */
[----:B------:R-:W4:Y:S01]  /*0460*/  @P5 LDG.E R23, desc[UR6][R14.64+0x8] ;  /* 0x000008060e175981 */ /* 0x000f22000c1e1900 */
[----:B--2---:R-:W-:-:S03]  /*0470*/  @P1 FFMA R4, R21, R22, R4 ;  /* 0x0000001615041223 */ /* 0x004fc60000000004 */
[----:B------:R-:W4:Y:S01]  /*0480*/  @P5 LDG.E R21, desc[UR6][R12.64+0x8] ;  /* 0x000008060c155981 */ /* 0x000f22000c1e1900 */
[----:B------:R-:W-:Y:S01]  /*0490*/  ISETP.GE.AND P1, PT, R26, UR9, PT ;  /* 0x000000091a007c0c */ /* 0x000fe2000bf26270 */
[----:B------:R-:W-:-:S03]  /*04a0*/  VIADD R22, R16, 0x4 ;  /* 0x0000000410167836 */ /* 0x000fc60000000000 */
[----:B------:R-:W-:Y:S02]  /*04b0*/  ISETP.GT.AND P1, PT, R26, -0x1, !P1 ;  /* 0xffffffff1a00780c */ /* 0x000fe40004f24270 */
[C---:B------:R-:W-:Y:S02]  /*04c0*/  ISETP.GE.AND P3, PT, R22.reuse, UR9, PT ;  /* 0x0000000916007c0c */ /* 0x040fe4000bf66270 */
[----:B------:R-:W-:Y:S02]  /*04d0*/  PLOP3.LUT P1, PT, P0, P1, PT, 0x80, 0x8 ;  /* 0x000000000008781c */ /* 0x000fe40000723070 */
[----:B------:R-:W-:-:S04]  /*04e0*/  ISETP.GT.AND P3, PT, R22, -0x1, !P3 ;  /* 0xffffffff1600780c */ /* 0x000fc80005f64270 */
[----:B------:R-:W-:-:S07]  /*04f0*/  PLOP3.LUT P3, PT, P0, P3, PT, 0x80, 0x8 ;  /* 0x000000000008781c */ /* 0x000fce0000767070 */
[----:B------:R-:W2:Y:S04]  /*0500*/  @P1 LDG.E R29, desc[UR6][R14.64+0xc] ;  /* 0x00000c060e1d1981 */ /* 0x000ea8000c1e1900 */
[----:B------:R-:W2:Y:S01]  /*0510*/  @P1 LDG.E R22, desc[UR6][R12.64+0xc] ;  /* 0x00000c060c161981 */ /* 0x000ea2000c1e1900 */
[----:B---3--:R-:W-:-:S03]  /*0520*/  @P2 FFMA R4, R25, R24, R4 ;  /* 0x0000001819042223 */ /* 0x008fc60000000004 */
[----:B------:R-:W3:Y:S04]  /*0530*/  @P3 LDG.E R27, desc[UR6][R14.64+0x10] ;  /* 0x000010060e1b3981 */ /* 0x000ee8000c1e1900 */
[----:B------:R-:W3:Y:S01]  /*0540*/  @P3 LDG.E R25, desc[UR6][R12.64+0x10] ;  /* 0x000010060c193981 */ /* 0x000ee2000c1e1900 */
[----:B----4-:R-:W-:Y:S01]  /*0550*/  @P5 FFMA R4, R23, R21, R4 ;  /* 0x0000001517045223 */ /* 0x010fe20000000004 */
[C---:B------:R-:W-:Y:S01]  /*0560*/  IADD3 R21, PT, PT, R16.reuse, 0x5, RZ ;  /* 0x0000000510157810 */ /* 0x040fe20007ffe0ff */
[----:B------:R-:W-:-:S03]  /*0570*/  VIADD R23, R16, 0x6 ;  /* 0x0000000610177836 */ /* 0x000fc60000000000 */
[----:B------:R-:W-:Y:S02]  /*0580*/  ISETP.GE.AND P5, PT, R21, UR9, PT ;  /* 0x0000000915007c0c */ /* 0x000fe4000bfa6270 */
[----:B------:R-:W-:Y:S02]  /*0590*/  ISETP.GE.AND P2, PT, R23, UR9, PT ;  /* 0x0000000917007c0c */ /* 0x000fe4000bf46270 */
[----:B------:R-:W-:Y:S01]  /*05a0*/  ISETP.GT.AND P5, PT, R21, -0x1, !P5 ;  /* 0xffffffff1500780c */ /* 0x000fe20006fa4270 */
[----:B------:R-:W-:Y:S01]  /*05b0*/  VIADD R21, R16, 0x7 ;  /* 0x0000000710157836 */ /* 0x000fe20000000000 */
[----:B------:R-:W-:Y:S02]  /*05c0*/  ISETP.GT.AND P2, PT, R23, -0x1, !P2 ;  /* 0xffffffff1700780c */ /* 0x000fe40005744270 */
[----:B------:R-:W-:Y:S02]  /*05d0*/  PLOP3.LUT P5, PT, P0, P5, PT, 0x80, 0x8 ;  /* 0x000000000008781c */ /* 0x000fe400007ab070 */
[----:B------:R-:W-:-:S02]  /*05e0*/  ISETP.GE.AND P6, PT, R21, UR9, PT ;  /* 0x0000000915007c0c */ /* 0x000fc4000bfc6270 */
[----:B------:R-:W-:Y:S02]  /*05f0*/  PLOP3.LUT P2, PT, P0, P2, PT, 0x80, 0x8 ;  /* 0x000000000008781c */ /* 0x000fe40000745070 */
[----:B------:R-:W-:-:S04]  /*0600*/  ISETP.GT.AND P6, PT, R21, -0x1, !P6 ;  /* 0xffffffff1500780c */ /* 0x000fc800077c4270 */
[----:B------:R-:W-:Y:S01]  /*0610*/  PLOP3.LUT P6, PT, P0, P6, PT, 0x80, 0x8 ;  /* 0x000000000008781c */ /* 0x000fe200007cd070 */
[----:B--2---:R-:W-:Y:S02]  /*0620*/  @P1 FFMA R4, R29, R22, R4 ;  /* 0x000000161d041223 */ /* 0x004fe40000000004 */
[----:B------:R-:W2:Y:S04]  /*0630*/  @P5 LDG.E R21, desc[UR6][R14.64+0x14] ;  /* 0x000014060e155981 */ /* 0x000ea8000c1e1900 */
[----:B------:R-:W2:Y:S04]  /*0640*/  @P5 LDG.E R22, desc[UR6][R12.64+0x14] ;  /* 0x000014060c165981 */ /* 0x000ea8000c1e1900 */
[----:B------:R-:W4:Y:S01]  /*0650*/  @P2 LDG.E R23, desc[UR6][R14.64+0x18] ;  /* 0x000018060e172981 */ /* 0x000f22000c1e1900 */
[----:B---3--:R-:W-:-:S03]  /*0660*/  @P3 FFMA R4, R27, R25, R4 ;  /* 0x000000191b043223 */ /* 0x008fc60000000004 */
[----:B------:R-:W4:Y:S04]  /*0670*/  @P2 LDG.E R24, desc[UR6][R12.64+0x18] ;  /* 0x000018060c182981 */ /* 0x000f28000c1e1900 */
[----:B------:R-:W3:Y:S04]  /*0680*/  @P6 LDG.E R25, desc[UR6][R14.64+0x1c] ;  /* 0x00001c060e196981 */ /* 0x000ee8000c1e1900 */
[----:B------:R-:W3:Y:S01]  /*0690*/  @P6 LDG.E R26, desc[UR6][R12.64+0x1c] ;  /* 0x00001c060c1a6981 */ /* 0x000ee2000c1e1900 */
[----:B------:R-:W-:-:S05]  /*06a0*/  VIADD R20, R20, 0x8 ;  /* 0x0000000814147836 */ /* 0x000fca0000000000 */
[----:B------:R-:W-:Y:S01]  /*06b0*/  ISETP.NE.AND P1, PT, R20, RZ, PT ;  /* 0x000000ff1400720c */ /* 0x000fe20003f25270 */
[----:B------:R-:W-:Y:S01]  /*06c0*/  VIADD R18, R18, 0x8 ;  /* 0x0000000812127836 */ /* 0x000fe20000000000 */
[----:B------:R-:W-:Y:S01]  /*06d0*/  IADD3 R17, PT, PT, R17, 0x8, RZ ;  /* 0x0000000811117810 */ /* 0x000fe20007ffe0ff */
[----:B------:R-:W-:Y:S02]  /*06e0*/  VIADD R16, R16, 0x8 ;  /* 0x0000000810107836 */ /* 0x000fe40000000000 */
[----:B------:R-:W-:Y:S02]  /*06f0*/  VIADD R19, R19, 0x8 ;  /* 0x0000000813137836 */ /* 0x000fe40000000000 */
[----:B--2---:R-:W-:-:S04]  /*0700*/  @P5 FFMA R4, R21, R22, R4 ;  /* 0x0000001615045223 */ /* 0x004fc80000000004 */
[----:B----4-:R-:W-:-:S04]  /*0710*/  @P2 FFMA R4, R23, R24, R4 ;  /* 0x0000001817042223 */ /* 0x010fc80000000004 */
[----:B---3--:R-:W-:Y:S01]  /*0720*/  @P6 FFMA R4, R25, R26, R4 ;  /* 0x0000001a19046223 */ /* 0x008fe20000000004 */
[----:B------:R-:W-:Y:S06]  /*0730*/  @P1 BRA `(.L_x_2) ;  /* 0xfffffff800f81947 */ /* 0x000fec000383ffff */
[----:B------:R-:W-:-:S07]  /*0740*/  VIADD R16, R18, 0xfffffffd ;  /* 0xfffffffd12107836 */ /* 0x000fce0000000000 */
.L_x_1:
[----:B------:R-:W-:-:S13]  /*0750*/  ISETP.NE.AND P1, PT, R8, RZ, PT ;  /* 0x000000ff0800720c */ /* 0x000fda0003f25270 */
[----:B------:R-:W-:Y:S05]  /*0760*/  @!P1 BRA `(.L_x_3) ;  /* 0x0000000400589947 */ /* 0x000fea0003800000 */
[----:B------:R-:W-:Y:S02]  /*0770*/  VIADD R12, R8, 0xffffffff ;  /* 0xffffffff080c7836 */ /* 0x000fe40000000000 */
[----:B------:R-:W-:-:S03]  /*0780*/  VIADD R17, R11, 0x1 ;  /* 0x000000010b117836 */ /* 0x000fc60000000000 */
[----:B------:R-:W-:Y:S02]  /*0790*/  ISETP.GE.U32.AND P1, PT, R12, 0x3, PT ;  /* 0x000000030c00780c */ /* 0x000fe40003f26070 */
[----:B------:R-:W-:-:S11]  /*07a0*/  LOP3.LUT P6, R17, R17, 0x3, RZ, 0xc0, !PT ;  /* 0x0000000311117812 */ /* 0x000fd600078cc0ff */
[----:B------:R-:W-:Y:S05]  /*07b0*/  @!P1 BRA `(.L_x_4) ;  /* 0x0000000000909947 */ /* 0x000fea0003800000 */
[----:B------:R-:W0:Y:S01]  /*07c0*/  LDCU UR5, c[0x0][0x398] ;  /* 0x00007300ff0577ac */ /* 0x000e220008000800 */
[----:B------:R-:W1:Y:S01]  /*07d0*/  LDC.64 R14, c[0x0][0x380] ;  /* 0x0000e000ff0e7b82 */ /* 0x000e620000000a00 */
[--C-:B------:R-:W-:Y:S02]  /*07e0*/  IMAD.IADD R18, R3, 0x1, R16.reuse ;  /* 0x0000000103127824 */ /* 0x100fe400078e0210 */
[----:B------:R-:W-:Y:S02]  /*07f0*/  IMAD.IADD R21, R10, 0x1, R16 ;  /* 0x000000010a157824 */ /* 0x000fe400078e0210 */
[C---:B------:R-:W-:Y:S01]  /*0800*/  VIADD R20, R18.reuse, 0x2 ;  /* 0x0000000212147836 */ /* 0x040fe20000000000 */
[C---:B------:R-:W-:Y:S01]  /*0810*/  IADD3 R19, PT, PT, R18.reuse, 0x1, RZ ;  /* 0x0000000112137810 */ /* 0x040fe20007ffe0ff */
[C---:B------:R-:W-:Y:S01]  /*0820*/  VIADD R22, R18.reuse, 0x3 ;  /* 0x0000000312167836 */ /* 0x040fe20000000000 */
[----:B------:R-:W2:Y:S01]  /*0830*/  LDC.64 R12, c[0x0][0x388] ;  /* 0x0000e200ff0c7b82 */ /* 0x000ea20000000a00 */
[----:B0-----:R-:W-:-:S02]  /*0840*/  ISETP.GE.AND P1, PT, R18, UR5, PT ;  /* 0x0000000512007c0c */ /* 0x001fc4000bf26270 */
[C---:B------:R-:W-:Y:S02]  /*0850*/  ISETP.GE.AND P2, PT, R19.reuse, UR5, PT ;  /* 0x0000000513007c0c */ /* 0x040fe4000bf46270 */
[----:B------:R-:W-:Y:S02]  /*0860*/  ISETP.GT.AND P1, PT, R18, -0x1, !P1 ;  /* 0xffffffff1200780c */ /* 0x000fe40004f24270 */
[C---:B------:R-:W-:Y:S02]  /*0870*/  ISETP.GE.AND P3, PT, R20.reuse, UR5, PT ;  /* 0x0000000514007c0c */ /* 0x040fe4000bf66270 */
[----:B------:R-:W-:Y:S01]  /*0880*/  ISETP.GT.AND P2, PT, R19, -0x1, !P2 ;  /* 0xffffffff1300780c */ /* 0x000fe20005744270 */
[----:B------:R-:W-:Y:S01]  /*0890*/  IMAD R19, R9, UR5, R18 ;  /* 0x0000000509137c24 */ /* 0x000fe2000f8e0212 */
[----:B------:R-:W-:Y:S02]  /*08a0*/  PLOP3.LUT P1, PT, P0, P1, PT, 0x80, 0x8 ;  /* 0x000000000008781c */ /* 0x000fe40000723070 */
[----:B------:R-:W-:Y:S01]  /*08b0*/  ISETP.GT.AND P3, PT, R20, -0x1, !P3 ;  /* 0xffffffff1400780c */ /* 0x000fe20005f64270 */
[----:B-1----:R-:W-:Y:S01]  /*08c0*/  IMAD.WIDE R14, R19, 0x4, R14 ;  /* 0x00000004130e7825 */ /* 0x002fe200078e020e */
[----:B------:R-:W-:-:S02]  /*08d0*/  ISETP.GE.AND P5, PT, R22, UR5, PT ;  /* 0x0000000516007c0c */ /* 0x000fc4000bfa6270 */
[----:B------:R-:W-:Y:S01]  /*08e0*/  PLOP3.LUT P2, PT, P0, P2, PT, 0x80, 0x8 ;  /* 0x000000000008781c */ /* 0x000fe20000745070 */
[----:B--2---:R-:W-:Y:S01]  /*08f0*/  IMAD.WIDE R12, R21, 0x4, R12 ;  /* 0x00000004150c7825 */ /* 0x004fe200078e020c */
[----:B------:R-:W-:Y:S02]  /*0900*/  ISETP.GT.AND P5, PT, R22, -0x1, !P5 ;  /* 0xffffffff1600780c */ /* 0x000fe40006fa4270 */
[----:B------:R-:W-:Y:S02]  /*0910*/  PLOP3.LUT P3, PT, P0, P3, PT, 0x80, 0x8 ;  /* 0x000000000008781c */ /* 0x000fe40000767070 */
[----:B------:R-:W-:Y:S01]  /*0920*/  PLOP3.LUT P5, PT, P0, P5, PT, 0x80, 0x8 ;  /* 0x000000000008781c */ /* 0x000fe200007ab070 */
[----:B------:R-:W2:Y:S04]  /*0930*/  @P1 LDG.E R19, desc[UR6][R14.64] ;  /* 0x000000060e131981 */ /* 0x000ea8000c1e1900 */
[----:B------:R-:W2:Y:S04]  /*0940*/  @P1 LDG.E R18, desc[UR6][R12.64] ;  /* 0x000000060c121981 */ /* 0x000ea8000c1e1900 */
[----:B------:R-:W3:Y:S04]  /*0950*/  @P2 LDG.E R21, desc[UR6][R14.64+0x4] ;  /* 0x000004060e152981 */ /* 0x000ee8000c1e1900 */
[----:B------:R-:W3:Y:S04]  /*0960*/  @P2 LDG.E R20, desc[UR6][R12.64+0x4] ;  /* 0x000004060c142981 */ /* 0x000ee8000c1e1900 */
[----:B------:R-:W4:Y:S04]  /*0970*/  @P3 LDG.E R23, desc[UR6][R14.64+0x8] ;  /* 0x000008060e173981 */ /* 0x000f28000c1e1900 */
[----:B------:R-:W4:Y:S04]  /*0980*/  @P3 LDG.E R22, desc[UR6][R12.64+0x8] ;  /* 0x000008060c163981 */ /* 0x000f28000c1e1900 */
[----:B------:R-:W5:Y:S04]  /*0990*/  @P5 LDG.E R25, desc[UR6][R14.64+0xc] ;  /* 0x00000c060e195981 */ /* 0x000f68000c1e1900 */
[----:B------:R-:W5:Y:S01]  /*09a0*/  @P5 LDG.E R24, desc[UR6][R12.64+0xc] ;  /* 0x00000c060c185981 */ /* 0x000f62000c1e1900 */
[----:B------:R-:W-:-:S02]  /*09b0*/  VIADD R16, R16, 0x4 ;  /* 0x0000000410107836 */ /* 0x000fc40000000000 */
[----:B--2---:R-:W-:-:S04]  /*09c0*/  @P1 FFMA R4, R19, R18, R4 ;  /* 0x0000001213041223 */ /* 0x004fc80000000004 */
[----:B---3--:R-:W-:-:S04]  /*09d0*/  @P2 FFMA R4, R21, R20, R4 ;  /* 0x0000001415042223 */ /* 0x008fc80000000004 */
[----:B----4-:R-:W-:-:S04]  /*09e0*/  @P3 FFMA R4, R23, R22, R4 ;  /* 0x0000001617043223 */ /* 0x010fc80000000004 */
[----:B-----5:R-:W-:-:S07]  /*09f0*/  @P5 FFMA R4, R25, R24, R4 ;  /* 0x0000001819045223 */ /* 0x020fce0000000004 */
.L_x_4:
[----:B------:R-:W-:Y:S05]  /*0a00*/  @!P6 BRA `(.L_x_3) ;  /* 0x0000000000b0e947 */ /* 0x000fea0003800000 */
[----:B------:R-:W-:Y:S02]  /*0a10*/  ISETP.NE.AND P1, PT, R17, 0x1, PT ;  /* 0x000000011100780c */ /* 0x000fe40003f25270 */
[----:B------:R-:W-:-:S04]  /*0a20*/  LOP3.LUT R12, R11, 0x1, RZ, 0xc0, !PT ;  /* 0x000000010b0c7812 */ /* 0x000fc800078ec0ff */
[----:B------:R-:W-:-:S07]  /*0a30*/  ISETP.NE.U32.AND P3, PT, R12, 0x1, PT ;  /* 0x000000010c00780c */ /* 0x000fce0003f65070 */
[----:B------:R-:W-:Y:S06]  /*0a40*/  @!P1 BRA `(.L_x_5) ;  /* 0x0000000000589947 */ /* 0x000fec0003800000 */
[----:B------:R-:W0:Y:S01]  /*0a50*/  LDCU UR5, c[0x0][0x398] ;  /* 0x00007300ff0577ac */ /* 0x000e220008000800 */
[----:B------:R-:W1:Y:S01]  /*0a60*/  LDC.64 R14, c[0x0][0x380] ;  /* 0x0000e000ff0e7b82 */ /* 0x000e620000000a00 */
[--C-:B------:R-:W-:Y:S02]  /*0a70*/  IMAD.IADD R18, R3, 0x1, R16.reuse ;  /* 0x0000000103127824 */ /* 0x100fe400078e0210 */
[----:B------:R-:W-:-:S03]  /*0a80*/  IMAD.IADD R19, R10, 0x1, R16 ;  /* 0x000000010a137824 */ /* 0x000fc600078e0210 */
[C---:B------:R-:W-:Y:S02]  /*0a90*/  IADD3 R17, PT, PT, R18.reuse, 0x1, RZ ;  /* 0x0000000112117810 */ /* 0x040fe40007ffe0ff */
[----:B------:R-:W2:Y:S01]  /*0aa0*/  LDC.64 R12, c[0x0][0x388] ;  /* 0x0000e200ff0c7b82 */ /* 0x000ea20000000a00 */
[C---:B0-----:R-:W-:Y:S02]  /*0ab0*/  ISETP.GE.AND P1, PT, R18.reuse, UR5, PT ;  /* 0x0000000512007c0c */ /* 0x041fe4000bf26270 */
[C---:B------:R-:W-:Y:S02]  /*0ac0*/  ISETP.GE.AND P2, PT, R17.reuse, UR5, PT ;  /* 0x0000000511007c0c */ /* 0x040fe4000bf46270 */
[----:B------:R-:W-:Y:S02]  /*0ad0*/  ISETP.GT.AND P1, PT, R18, -0x1, !P1 ;  /* 0xffffffff1200780c */ /* 0x000fe40004f24270 */
[----:B------:R-:W-:Y:S01]  /*0ae0*/  ISETP.GT.AND P2, PT, R17, -0x1, !P2 ;  /* 0xffffffff1100780c */ /* 0x000fe20005744270 */
[----:B------:R-:W-:Y:S01]  /*0af0*/  IMAD R17, R9, UR5, R18 ;  /* 0x0000000509117c24 */ /* 0x000fe2000f8e0212 */
[----:B------:R-:W-:-:S02]  /*0b00*/  PLOP3.LUT P1, PT, P0, P1, PT, 0x80, 0x8 ;  /* 0x000000000008781c */ /* 0x000fc40000723070 */
[----:B------:R-:W-:Y:S01]  /*0b10*/  PLOP3.LUT P2, PT, P0, P2, PT, 0x80, 0x8 ;  /* 0x000000000008781c */ /* 0x000fe20000745070 */
[----:B-1----:R-:W-:-:S04]  /*0b20*/  IMAD.WIDE R14, R17, 0x4, R14 ;  /* 0x00000004110e7825 */ /* 0x002fc800078e020e */
[----:B--2---:R-:W-:-:S06]  /*0b30*/  IMAD.WIDE R12, R19, 0x4, R12 ;  /* 0x00000004130c7825 */ /* 0x004fcc00078e020c */
[----:B------:R-:W2:Y:S04]  /*0b40*/  @P1 LDG.E R17, desc[UR6][R14.64] ;  /* 0x000000060e111981 */ /* 0x000ea8000c1e1900 */
[----:B------:R-:W2:Y:S04]  /*0b50*/  @P1 LDG.E R18, desc[UR6][R12.64] ;  /* 0x000000060c121981 */ /* 0x000ea8000c1e1900 */
[----:B------:R-:W3:Y:S04]  /*0b60*/  @P2 LDG.E R19, desc[UR6][R14.64+0x4] ;  /* 0x000004060e132981 */ /* 0x000ee8000c1e1900 */
[----:B------:R-:W3:Y:S01]  /*0b70*/  @P2 LDG.E R20, desc[UR6][R12.64+0x4] ;  /* 0x000004060c142981 */ /* 0x000ee2000c1e1900 */
[----:B------:R-:W-:-:S02]  /*0b80*/  VIADD R16, R16, 0x2 ;  /* 0x0000000210107836 */ /* 0x000fc40000000000 */
[----:B--2---:R-:W-:-:S04]  /*0b90*/  @P1 FFMA R4, R17, R18, R4 ;  /* 0x0000001211041223 */ /* 0x004fc80000000004 */
[----:B---3--:R-:W-:-:S07]  /*0ba0*/  @P2 FFMA R4, R19, R20, R4 ;  /* 0x0000001413042223 */ /* 0x008fce0000000004 */
.L_x_5:
[----:B------:R-:W-:Y:S05]  /*0bb0*/  @!P3 BRA `(.L_x_3) ;  /* 0x000000000044b947 */ /* 0x000fea0003800000 */
[----:B------:R-:W0:Y:S01]  /*0bc0*/  LDCU UR5, c[0x0][0x398] ;  /* 0x00007300ff0577ac */ /* 0x000e220008000800 */
[----:B------:R-:W-:Y:S01]  /*0bd0*/  IMAD.IADD R18, R3, 0x1, R16 ;  /* 0x0000000103127824 */ /* 0x000fe200078e0210 */
[----:B------:R-:W-:Y:S04]  /*0be0*/  BSSY.RECONVERGENT B0, `(.L_x_3) ;  /* 0x000000e000007945 */ /* 0x000fe80003800200 */
[----:B0-----:R-:W-:-:S04]  /*0bf0*/  ISETP.GE.AND P1, PT, R18, UR5, PT ;  /* 0x0000000512007c0c */ /* 0x001fc8000bf26270 */
[----:B------:R-:W-:-:S04]  /*0c00*/  ISETP.GT.AND P1, PT, R18, -0x1, !P1 ;  /* 0xffffffff1200780c */ /* 0x000fc80004f24270 */
[----:B------:R-:W-:-:S13]  /*0c10*/  PLOP3.LUT P1, PT, P0, P1, PT, 0x80, 0x8 ;  /* 0x000000000008781c */ /* 0x000fda0000723070 */
[----:B------:R-:W-:Y:S05]  /*0c20*/  @!P1 BRA `(.L_x_6) ;  /* 0x0000000000249947 */ /* 0x000fea0003800000 */
[----:B------:R-:W0:Y:S01]  /*0c30*/  LDC.64 R14, c[0x0][0x380] ;  /* 0x0000e000ff0e7b82 */ /* 0x000e220000000a00 */
[----:B------:R-:W-:Y:S02]  /*0c40*/  IMAD R9, R9, UR5, R18 ;  /* 0x0000000509097c24 */ /* 0x000fe4000f8e0212 */
[----:B------:R-:W-:-:S05]  /*0c50*/  IMAD.IADD R17, R10, 0x1, R16 ;  /* 0x000000010a117824 */ /* 0x000fca00078e0210 */
[----:B------:R-:W1:Y:S01]  /*0c60*/  LDC.64 R12, c[0x0][0x388] ;  /* 0x0000e200ff0c7b82 */ /* 0x000e620000000a00 */
[----:B0-----:R-:W-:-:S06]  /*0c70*/  IMAD.WIDE R14, R9, 0x4, R14 ;  /* 0x00000004090e7825 */ /* 0x001fcc00078e020e */
[----:B------:R-:W2:Y:S01]  /*0c80*/  LDG.E R15, desc[UR6][R14.64] ;  /* 0x000000060e0f7981 */ /* 0x000ea2000c1e1900 */
[----:B-1----:R-:W-:-:S06]  /*0c90*/  IMAD.WIDE R12, R17, 0x4, R12 ;  /* 0x00000004110c7825 */ /* 0x002fcc00078e020c */
[----:B------:R-:W2:Y:S02]  /*0ca0*/  LDG.E R12, desc[UR6][R12.64] ;  /* 0x000000060c0c7981 */ /* 0x000ea4000c1e1900 */
[----:B--2---:R-:W-:-:S07]  /*0cb0*/  FFMA R4, R15, R12, R4 ;  /* 0x0000000c0f047223 */ /* 0x004fce0000000004 */
.L_x_6:
[----:B------:R-:W-:Y:S05]  /*0cc0*/  BSYNC.RECONVERGENT B0 ;  /* 0x0000000000007941 */ /* 0x000fea0003800200 */
.L_x_3:
[----:B------:R-:W-:Y:S05]  /*0cd0*/  @P4 BRA `(.L_x_7) ;  /* 0xfffffff400384947 */ /* 0x000fea000383ffff */
.L_x_0:
[----:B------:R-:W0:Y:S01]  /*0ce0*/  LDC.64 R6, c[0x0][0x390] ;  /* 0x0000e400ff067b82 */ /* 0x000e220000000a00 */
[----:B------:R-:W1:Y:S02]  /*0cf0*/  LDCU UR5, c[0x0][0x398] ;  /* 0x00007300ff0577ac */ /* 0x000e640008000800 */
[----:B-1----:R-:W-:-:S04]  /*0d00*/  IMAD R3, R0, UR5, R3 ;  /* 0x0000000500037c24 */ /* 0x002fc8000f8e0203 */
[----:B0-----:R-:W-:-:S05]  /*0d10*/  IMAD.WIDE R2, R3, 0x4, R6 ;  /* 0x0000000403027825 */ /* 0x001fca00078e0206 */
[----:B------:R-:W-:Y:S01]  /*0d20*/  STG.E desc[UR6][R2.64], R4 ;  /* 0x0000000402007986 */ /* 0x000fe2000c101906 */
[----:B------:R-:W-:Y:S05]  /*0d30*/  EXIT ;  /* 0x000000000000794d */ /* 0x000fea0003800000 */
.L_x_8:
[----:B------:R-:W-:-:S00]  /*0d40*/  BRA `(.L_x_8) ;  /* 0xfffffffc00fc7947 */ /* 0x000fc0000383ffff */
[----:B------:R-:W-:-:S00]  /*0d50*/  NOP ;  /* 0x0000000000007918 */ /* 0x000fc00000000000 */
        /* <DEDUP_REMOVED lines=10> */
.L_x_9:


//--------------------- .nv.shared.reserved.0     --------------------------
	.section	.nv.shared.reserved.0,"aw",@nobits
	.weak		__nv_reservedSMEM_offset_0_alias
	.size		__nv_reservedSMEM_offset_0_alias, 0, 64
	.other		__nv_reservedSMEM_offset_0_alias,@"STO_CUDA_RESERVED_SHARED STV_DEFAULT"
__nv_reservedSMEM_offset_0_alias:
	.zero		0
	.zero		64


//--------------------- .nv.constant0._Z13convolution2DPfS_S_iii --------------------------
	.section	.nv.constant0._Z13convolution2DPfS_S_iii,"a",@progbits
	.sectionflags	@""
	.align	4
.nv.constant0._Z13convolution2DPfS_S_iii:
	.zero		932


//--------------------- SYMBOLS --------------------------

	.type		.nv.reservedSmem.offset0,@object
	.size		.nv.reservedSmem.offset0,0x4
